//
// Generated by NVIDIA NVVM Compiler
//
// Compiler Build ID: CL-36424714
// Cuda compilation tools, release 13.0, V13.0.88
// Based on NVVM 20.0.0
//

.version 9.0
.target sm_100
.address_size 64

	// .globl	_Z6kerneliPi

.visible .entry _Z6kerneliPi(
	.param .u32 _Z6kerneliPi_param_0,
	.param .u64 .ptr .align 1 _Z6kerneliPi_param_1
)
{
	.reg .b32 	%r<3>;
	.reg .b64 	%rd<3>;

	ld.param.u32 	%r1, [_Z6kerneliPi_param_0];
	ld.param.u64 	%rd1, [_Z6kerneliPi_param_1];
	cvta.to.global.u64 	%rd2, %rd1;
	add.s32 	%r2, %r1, 5;
	st.global.u32 	[%rd2], %r2;
	ret;

}


// ===== COMPILED SASS (sm_100) =====

	.target	sm_100

	.elftype	@"ET_EXEC"


//--------------------- .note.nv.tkinfo           --------------------------
	.section	.note.nv.tkinfo,"",@"SHT_NOTE"
	.sectionflags	@"SHF_NOTE_NV_TKINFO"
	.tkinfo
        /*0018*/ 	.word	0x00000002
        /*0030*/ 	.string	""
        /*0030*/ 	.string	"ptxas"
        /*0030*/ 	.string	"Cuda compilation tools, release 13.0, V13.0.88"
        /*0030*/ 	.string	"Build cuda_13.0.r13.0/compiler.36424714_0"
        /*0030*/ 	.string	"-arch sm_100 -m 64 "



//--------------------- .note.nv.cuinfo           --------------------------
	.section	.note.nv.cuinfo,"",@"SHT_NOTE"
	.sectionflags	@"SHF_NOTE_NV_CUINFO"
        /*0018*/ 	.short	0x0002
        /*001a*/ 	.short	0x0064
        /*001c*/ 	.short	0x0082
	.zero		2


//--------------------- .nv.info                  --------------------------
	.section	.nv.info,"",@"SHT_CUDA_INFO"
	.align	4


	//----- nvinfo : EIATTR_REGCOUNT
	.align		4
        /*0000*/ 	.byte	0x04, 0x2f
        /*0002*/ 	.short	(.L_1 - .L_0)
	.align		4
.L_0:
        /*0004*/ 	.word	index@(_Z6kerneliPi)
        /*0008*/ 	.word	0x00000008


	//----- nvinfo : EIATTR_FRAME_SIZE
	.align		4
.L_1:
        /*000c*/ 	.byte	0x04, 0x11
        /*000e*/ 	.short	(.L_3 - .L_2)
	.align		4
.L_2:
        /*0010*/ 	.word	index@(_Z6kerneliPi)
        /*0014*/ 	.word	0x00000000


	//----- nvinfo : EIATTR_MIN_STACK_SIZE
	.align		4
.L_3:
        /*0018*/ 	.byte	0x04, 0x12
        /*001a*/ 	.short	(.L_5 - .L_4)
	.align		4
.L_4:
        /*001c*/ 	.word	index@(_Z6kerneliPi)
        /*0020*/ 	.word	0x00000000
.L_5:


//--------------------- .nv.compat                --------------------------
	.section	.nv.compat,"",@"SHT_CUDA_COMPAT_INFO"
	.align	4
        /*0000*/ 	.byte	0x02, 0x09, 0x00, 0x00, 0x02, 0x02, 0x01, 0x00, 0x02, 0x05, 0x05, 0x00, 0x03, 0x07, 0x01, 0x01
        /*0010*/ 	.byte	0x02, 0x03, 0x00, 0x00, 0x02, 0x06, 0x01, 0x00, 0x04, 0x0b, 0x08, 0x00, 0x09, 0x00, 0x00, 0x00
        /*0020*/ 	.byte	0x00, 0x00, 0x00, 0x00


//--------------------- .nv.info._Z6kerneliPi     --------------------------
	.section	.nv.info._Z6kerneliPi,"",@"SHT_CUDA_INFO"
	.sectionflags	@""
	.align	4


	//----- nvinfo : EIATTR_CUDA_API_VERSION
	.align		4
        /*0000*/ 	.byte	0x04, 0x37
        /*0002*/ 	.short	(.L_7 - .L_6)
.L_6:
        /*0004*/ 	.word	0x00000082


	//----- nvinfo : EIATTR_KPARAM_INFO
	.align		4
.L_7:
        /*0008*/ 	.byte	0x04, 0x17
        /*000a*/ 	.short	(.L_9 - .L_8)
.L_8:
        /*000c*/ 	.word	0x00000000
        /*0010*/ 	.short	0x0001
        /*0012*/ 	.short	0x0008
        /*0014*/ 	.byte	0x00, 0xf5, 0x21, 0x00


	//----- nvinfo : EIATTR_KPARAM_INFO
	.align		4
.L_9:
        /*0018*/ 	.byte	0x04, 0x17
        /*001a*/ 	.short	(.L_11 - .L_10)
.L_10:
        /*001c*/ 	.word	0x00000000
        /*0020*/ 	.short	0x0000
        /*0022*/ 	.short	0x0000
        /*0024*/ 	.byte	0x00, 0xf0, 0x11, 0x00


	//----- nvinfo : EIATTR_SPARSE_MMA_MASK
	.align		4
.L_11:
        /*0028*/ 	.byte	0x03, 0x50
        /*002a*/ 	.short	0x0000


	//----- nvinfo : EIATTR_MAXREG_COUNT
	.align		4
        /*002c*/ 	.byte	0x03, 0x1b
        /*002e*/ 	.short	0x00ff


	//----- nvinfo : EIATTR_MERCURY_ISA_VERSION
	.align		4
        /*0030*/ 	.byte	0x03, 0x5f
        /*0032*/ 	.short	0x0101


	//----- nvinfo : EIATTR_VRC_CTA_INIT_COUNT
	.align		4
        /*0034*/ 	.byte	0x02, 0x4a
	.zero		1
	.zero		1


	//----- nvinfo : EIATTR_EXIT_INSTR_OFFSETS
	.align		4
        /*0038*/ 	.byte	0x04, 0x1c
        /*003a*/ 	.short	(.L_13 - .L_12)


	//   ....[0]....
.L_12:
        /*003c*/ 	.word	0x00000060


	//----- nvinfo : EIATTR_CBANK_PARAM_SIZE
	.align		4
.L_13:
        /*0040*/ 	.byte	0x03, 0x19
        /*0042*/ 	.short	0x0010


	//----- nvinfo : EIATTR_PARAM_CBANK
	.align		4
        /*0044*/ 	.byte	0x04, 0x0a
        /*0046*/ 	.short	(.L_15 - .L_14)
	.align		4
.L_14:
        /*0048*/ 	.word	index@(.nv.constant0._Z6kerneliPi)
        /*004c*/ 	.short	0x0380
        /*004e*/ 	.short	0x0010


	//----- nvinfo : EIATTR_SW_WAR
	.align		4
.L_15:
        /*0050*/ 	.byte	0x04, 0x36
        /*0052*/ 	.short	(.L_17 - .L_16)
.L_16:
        /*0054*/ 	.word	0x00000008
.L_17:


//--------------------- .nv.callgraph             --------------------------
	.section	.nv.callgraph,"",@"SHT_CUDA_CALLGRAPH"
	.align	4
	.sectionentsize	8
	.align		4
        /*0000*/ 	.word	0x00000000
	.align		4
        /*0004*/ 	.word	0xffffffff
	.align		4
        /*0008*/ 	.word	0x00000000
	.align		4
        /*000c*/ 	.word	0xfffffffe
	.align		4
        /*0010*/ 	.word	0x00000000
	.align		4
        /*0014*/ 	.word	0xfffffffd
	.align		4
        /*0018*/ 	.word	0x00000000
	.align		4
        /*001c*/ 	.word	0xfffffffc


//--------------------- .text._Z6kerneliPi        --------------------------
	.section	.text._Z6kerneliPi,"ax",@progbits
	.align	128
        .global         _Z6kerneliPi
        .type           _Z6kerneliPi,@function
        .size           _Z6kerneliPi,(.L_x_1 - _Z6kerneliPi)
        .other          _Z6kerneliPi,@"STO_CUDA_ENTRY STV_DEFAULT"
_Z6kerneliPi:
.text._Z6kerneliPi:
[----:B------:R-:W-:Y:S08]  /*0000*/  LDC R1, c[0x0][0x37c] ;  /* 0x0000df00ff017b82 */ /* 0x000ff00000000800 */
[----:B------:R-:W0:Y:S01]  /*0010*/  LDC R5, c[0x0][0x380] ;  /* 0x0000e000ff057b82 */ /* 0x000e220000000800 */
[----:B------:R-:W1:Y:S07]  /*0020*/  LDCU.64 UR4, c[0x0][0x358] ;  /* 0x00006b00ff0477ac */ /* 0x000e6e0008000a00 */
[----:B------:R-:W1:Y:S01]  /*0030*/  LDC.64 R2, c[0x0][0x388] ;  /* 0x0000e200ff027b82 */ /* 0x000e620000000a00 */
[----:B0-----:R-:W-:-:S05]  /*0040*/  IADD3 R5, PT, PT, R5, 0x5, RZ ;  /* 0x0000000505057810 */ /* 0x001fca0007ffe0ff */
[----:B-1----:R-:W-:Y:S01]  /*0050*/  STG.E desc[UR4][R2.64], R5 ;  /* 0x0000000502007986 */ /* 0x002fe2000c101904 */
[----:B------:R-:W-:Y:S05]  /*0060*/  EXIT ;  /* 0x000000000000794d */ /* 0x000fea0003800000 */
.L_x_0:
[----:B------:R-:W-:-:S00]  /*0070*/  BRA `(.L_x_0) ;  /* 0xfffffffc00fc7947 */ /* 0x000fc0000383ffff */
[----:B------:R-:W-:-:S00]  /*0080*/  NOP ;  /* 0x0000000000007918 */ /* 0x000fc00000000000 */
[----:B------:R-:W-:-:S00]  /*0090*/  NOP ;  /* 0x0000000000007918 */ /* 0x000fc00000000000 */
[----:B------:R-:W-:-:S00]  /*00a0*/  NOP ;  /* 0x0000000000007918 */ /* 0x000fc00000000000 */
[----:B------:R-:W-:-:S00]  /*00b0*/  NOP ;  /* 0x0000000000007918 */ /* 0x000fc00000000000 */
[----:B------:R-:W-:-:S00]  /*00c0*/  NOP ;  /* 0x0000000000007918 */ /* 0x000fc00000000000 */
[----:B------:R-:W-:-:S00]  /*00d0*/  NOP ;  /* 0x0000000000007918 */ /* 0x000fc00000000000 */
[----:B------:R-:W-:-:S00]  /*00e0*/  NOP ;  /* 0x0000000000007918 */ /* 0x000fc00000000000 */
[----:B------:R-:W-:-:S00]  /*00f0*/  NOP ;  /* 0x0000000000007918 */ /* 0x000fc00000000000 */
.L_x_1:


//--------------------- .nv.shared.reserved.0     --------------------------
	.section	.nv.shared.reserved.0,"aw",@nobits
	.weak		__nv_reservedSMEM_offset_0_alias
	.size		__nv_reservedSMEM_offset_0_alias, 0, 64
	.other		__nv_reservedSMEM_offset_0_alias,@"STO_CUDA_RESERVED_SHARED STV_DEFAULT"
__nv_reservedSMEM_offset_0_alias:
	.zero		0
	.zero		64


//--------------------- .nv.constant0._Z6kerneliPi --------------------------
	.section	.nv.constant0._Z6kerneliPi,"a",@progbits
	.sectionflags	@""
	.align	4
.nv.constant0._Z6kerneliPi:
	.zero		912


//--------------------- SYMBOLS --------------------------

	.type		.nv.reservedSmem.offset0,@object
	.size		.nv.reservedSmem.offset0,0x4
